	.headerflags	@"EF_CUDA_TEXMODE_UNIFIED EF_CUDA_64BIT_ADDRESS EF_CUDA_ACCELERATORS EF_CUDA_SM90 EF_CUDA_VIRTUAL_SM(EF_CUDA_SM90)"
	.elftype	@"ET_EXEC"


//--------------------- .nv.info                  --------------------------
	.section	.nv.info,"",@"SHT_CUDA_INFO"
	.align	4


	//----- nvinfo : EIATTR_REGCOUNT
	.align		4
        /*0000*/ 	.byte	0x04, 0x2f
        /*0002*/ 	.short	(.L_1 - .L_0)
	.align		4
.L_0:
        /*0004*/ 	.word	index@(triton_poi_fused_mul_0)
        /*0008*/ 	.word	0x00000008


	//----- nvinfo : EIATTR_MIN_STACK_SIZE
	.align		4
.L_1:
        /*000c*/ 	.byte	0x04, 0x12
        /*000e*/ 	.short	(.L_3 - .L_2)
	.align		4
.L_2:
        /*0010*/ 	.word	index@(triton_poi_fused_mul_0)
        /*0014*/ 	.word	0x00000000


	//----- nvinfo : EIATTR_FRAME_SIZE
	.align		4
.L_3:
        /*0018*/ 	.byte	0x04, 0x11
        /*001a*/ 	.short	(.L_5 - .L_4)
	.align		4
.L_4:
        /*001c*/ 	.word	index@(triton_poi_fused_mul_0)
        /*0020*/ 	.word	0x00000000


	//----- nvinfo : EIATTR_MIN_STACK_SIZE
	.align		4
.L_5:
        /*0024*/ 	.byte	0x04, 0x12
        /*0026*/ 	.short	(.L_7 - .L_6)
	.align		4
.L_6:
        /*0028*/ 	.word	index@(triton_poi_fused_mul_0)
        /*002c*/ 	.word	0x00000000
.L_7:


//--------------------- .nv.info.triton_poi_fused_mul_0 --------------------------
	.section	.nv.info.triton_poi_fused_mul_0,"",@"SHT_CUDA_INFO"
	.sectionflags	@""
	.align	4


	//----- nvinfo : EIATTR_CUDA_API_VERSION
	.align		4
        /*0000*/ 	.byte	0x04, 0x37
        /*0002*/ 	.short	(.L_9 - .L_8)
.L_8:
        /*0004*/ 	.word	0x0000007c


	//----- nvinfo : EIATTR_KPARAM_INFO
	.align		4
.L_9:
        /*0008*/ 	.byte	0x04, 0x17
        /*000a*/ 	.short	(.L_11 - .L_10)
.L_10:
        /*000c*/ 	.word	0x00000000
        /*0010*/ 	.short	0x0001
        /*0012*/ 	.short	0x0008
        /*0014*/ 	.byte	0x00, 0xf0, 0x11, 0x00


	//----- nvinfo : EIATTR_KPARAM_INFO
	.align		4
.L_11:
        /*0018*/ 	.byte	0x04, 0x17
        /*001a*/ 	.short	(.L_13 - .L_12)
.L_12:
        /*001c*/ 	.word	0x00000000
        /*0020*/ 	.short	0x0000
        /*0022*/ 	.short	0x0000
        /*0024*/ 	.byte	0x00, 0xf4, 0x21, 0x00


	//----- nvinfo : EIATTR_SPARSE_MMA_MASK
	.align		4
.L_13:
        /*0028*/ 	.byte	0x03, 0x50
        /*002a*/ 	.short	0x0000


	//----- nvinfo : EIATTR_MAXREG_COUNT
	.align		4
        /*002c*/ 	.byte	0x03, 0x1b
        /*002e*/ 	.short	0x00ff


	//----- nvinfo : EIATTR_EXIT_INSTR_OFFSETS
	.align		4
        /*0030*/ 	.byte	0x04, 0x1c
        /*0032*/ 	.short	(.L_15 - .L_14)


	//   ....[0]....
.L_14:
        /*0034*/ 	.word	0x00000090


	//   ....[1]....
        /*0038*/ 	.word	0x000000e0


	//----- nvinfo : EIATTR_REQNTID
	.align		4
.L_15:
        /*003c*/ 	.byte	0x04, 0x10
        /*003e*/ 	.short	(.L_17 - .L_16)
.L_16:
        /*0040*/ 	.word	0x00000080
        /*0044*/ 	.word	0x00000001
        /*0048*/ 	.word	0x00000001


	//----- nvinfo : EIATTR_CBANK_PARAM_SIZE
	.align		4
.L_17:
        /*004c*/ 	.byte	0x03, 0x19
        /*004e*/ 	.short	0x000c


	//----- nvinfo : EIATTR_PARAM_CBANK
	.align		4
        /*0050*/ 	.byte	0x04, 0x0a
        /*0052*/ 	.short	(.L_19 - .L_18)
	.align		4
.L_18:
        /*0054*/ 	.word	index@(.nv.constant0.triton_poi_fused_mul_0)
        /*0058*/ 	.short	0x0210
        /*005a*/ 	.short	0x000c


	//----- nvinfo : EIATTR_SW_WAR
	.align		4
.L_19:
        /*005c*/ 	.byte	0x04, 0x36
        /*005e*/ 	.short	(.L_21 - .L_20)
.L_20:
        /*0060*/ 	.word	0x00000008
.L_21:


//--------------------- .nv.callgraph             --------------------------
	.section	.nv.callgraph,"",@"SHT_CUDA_CALLGRAPH"
	.align	4
	.sectionentsize	8
	.align		4
        /*0000*/ 	.word	0x00000000
	.align		4
        /*0004*/ 	.word	0xffffffff
	.align		4
        /*0008*/ 	.word	0x00000000
	.align		4
        /*000c*/ 	.word	0xfffffffe
	.align		4
        /*0010*/ 	.word	0x00000000
	.align		4
        /*0014*/ 	.word	0xfffffffd
	.align		4
        /*0018*/ 	.word	0x00000000
	.align		4
        /*001c*/ 	.word	0xfffffffc


//--------------------- .text.triton_poi_fused_mul_0 --------------------------
	.section	.text.triton_poi_fused_mul_0,"ax",@progbits
	.align	128
        .global         triton_poi_fused_mul_0
        .type           triton_poi_fused_mul_0,@function
        .size           triton_poi_fused_mul_0,(.L_x_1 - triton_poi_fused_mul_0)
        .other          triton_poi_fused_mul_0,@"STO_CUDA_ENTRY STV_DEFAULT"
triton_poi_fused_mul_0:
.text.triton_poi_fused_mul_0:
[----:B------:R-:W0:Y:S02]  /*0000*/  LDC R1, c[0x0][0x28] ;  /* 0x00000a00ff017b82 */ /* 0x000e240000000800 */
[----:B------:R-:W1:Y:S01]  /*0010*/  S2R R0, SR_TID.X ;  /* 0x0000000000007919 */ /* 0x000e620000002100 */
[----:B------:R-:W2:Y:S01]  /*0020*/  LDC.64 R2, c[0x0][0x210] ;  /* 0x00008400ff027b82 */ /* 0x000ea20000000a00 */
[----:B------:R-:W3:Y:S01]  /*0030*/  S2R R5, SR_CTAID.X ;  /* 0x0000000000057919 */ /* 0x000ee20000002500 */
[----:B-1----:R-:W-:-:S05]  /*0040*/  IMAD.SHL.U32 R0, R0, 0x2, RZ ;  /* 0x0000000200007824 */ /* 0x002fca00078e00ff */
[----:B------:R-:W-:-:S05]  /*0050*/  LOP3.LUT R0, R0, 0xfe, RZ, 0xc0, !PT ;  /* 0x000000fe00007812 */ /* 0x000fca00078ec0ff */
[----:B---3--:R-:W-:-:S04]  /*0060*/  IMAD R5, R5, 0x100, R0 ;  /* 0x0000010005057824 */ /* 0x008fc800078e0200 */
[C---:B--2---:R-:W-:Y:S01]  /*0070*/  IMAD.WIDE R2, R5.reuse, 0x4, R2 ;  /* 0x0000000405027825 */ /* 0x044fe200078e0202 */
[----:B------:R-:W-:-:S13]  /*0080*/  ISETP.GE.AND P0, PT, R5, 0x100, PT ;  /* 0x000001000500780c */ /* 0x000fda0003f06270 */
[----:B------:R-:W-:Y:S05]  /*0090*/  @P0 EXIT ;  /* 0x000000000000094d */ /* 0x000fea0003800000 */
[----:B------:R-:W-:Y:S01]  /*00a0*/  HFMA2.MMA R4, -RZ, RZ, 3.390625, 0 ;  /* 0x42c80000ff047435 */ /* 0x000fe200000001ff */
[----:B------:R-:W-:Y:S01]  /*00b0*/  MOV R5, 0x42c80000 ;  /* 0x42c8000000057802 */ /* 0x000fe20000000f00 */
[----:B------:R-:W-:-:S05]  /*00c0*/  ULDC.64 UR4, c[0x0][0x208] ;  /* 0x0000820000047ab9 */ /* 0x000fca0000000a00 */
[----:B------:R-:W-:Y:S01]  /*00d0*/  STG.E.64 desc[UR4][R2.64], R4 ;  /* 0x0000000402007986 */ /* 0x000fe2000c101b04 */
[----:B------:R-:W-:Y:S05]  /*00e0*/  EXIT ;  /* 0x000000000000794d */ /* 0x000fea0003800000 */
.L_x_0:
[----:B------:R-:W-:-:S00]  /*00f0*/  BRA `(.L_x_0) ;  /* 0xfffffffc00fc7947 */ /* 0x000fc0000383ffff */
[----:B------:R-:W-:-:S00]  /*0100*/  NOP ;  /* 0x0000000000007918 */ /* 0x000fc00000000000 */
[----:B------:R-:W-:-:S00]  /*0110*/  NOP ;  /* 0x0000000000007918 */ /* 0x000fc00000000000 */
[----:B------:R-:W-:-:S00]  /*0120*/  NOP ;  /* 0x0000000000007918 */ /* 0x000fc00000000000 */
[----:B------:R-:W-:-:S00]  /*0130*/  NOP ;  /* 0x0000000000007918 */ /* 0x000fc00000000000 */
[----:B------:R-:W-:-:S00]  /*0140*/  NOP ;  /* 0x0000000000007918 */ /* 0x000fc00000000000 */
[----:B------:R-:W-:-:S00]  /*0150*/  NOP ;  /* 0x0000000000007918 */ /* 0x000fc00000000000 */
[----:B------:R-:W-:-:S00]  /*0160*/  NOP ;  /* 0x0000000000007918 */ /* 0x000fc00000000000 */
[----:B------:R-:W-:-:S00]  /*0170*/  NOP ;  /* 0x0000000000007918 */ /* 0x000fc00000000000 */
.L_x_1:


//--------------------- .nv.constant0.triton_poi_fused_mul_0 --------------------------
	.section	.nv.constant0.triton_poi_fused_mul_0,"a",@progbits
	.sectionflags	@""
	.align	4
.nv.constant0.triton_poi_fused_mul_0:
	.zero		540
